//
// Generated by NVIDIA NVVM Compiler
//
// Compiler Build ID: CL-36424714
// Cuda compilation tools, release 13.0, V13.0.88
// Based on NVVM 20.0.0
//

.version 9.0
.target sm_100
.address_size 64

	// .globl	_Z3fooPcS_

.visible .entry _Z3fooPcS_(
	.param .u64 .ptr .align 1 _Z3fooPcS__param_0,
	.param .u64 .ptr .align 1 _Z3fooPcS__param_1
)
{
	.reg .b16 	%rs<2>;
	.reg .b32 	%r<5>;
	.reg .b64 	%rd<8>;

	ld.param.u64 	%rd1, [_Z3fooPcS__param_0];
	ld.param.u64 	%rd2, [_Z3fooPcS__param_1];
	cvta.to.global.u64 	%rd3, %rd2;
	cvta.to.global.u64 	%rd4, %rd1;
	mov.u32 	%r1, %ctaid.x;
	mov.u32 	%r2, %ntid.x;
	mov.u32 	%r3, %tid.x;
	mad.lo.s32 	%r4, %r1, %r2, %r3;
	cvt.s64.s32 	%rd5, %r4;
	add.s64 	%rd6, %rd4, %rd5;
	ld.global.u8 	%rs1, [%rd6];
	add.s64 	%rd7, %rd3, %rd5;
	st.global.u8 	[%rd7], %rs1;
	ret;

}


// ===== COMPILED SASS (sm_100) =====

	.target	sm_100

	.elftype	@"ET_EXEC"


//--------------------- .note.nv.tkinfo           --------------------------
	.section	.note.nv.tkinfo,"",@"SHT_NOTE"
	.sectionflags	@"SHF_NOTE_NV_TKINFO"
	.tkinfo
        /*0018*/ 	.word	0x00000002
        /*0030*/ 	.string	""
        /*0030*/ 	.string	"ptxas"
        /*0030*/ 	.string	"Cuda compilation tools, release 13.0, V13.0.88"
        /*0030*/ 	.string	"Build cuda_13.0.r13.0/compiler.36424714_0"
        /*0030*/ 	.string	"-arch sm_100 -m 64 "



//--------------------- .note.nv.cuinfo           --------------------------
	.section	.note.nv.cuinfo,"",@"SHT_NOTE"
	.sectionflags	@"SHF_NOTE_NV_CUINFO"
        /*0018*/ 	.short	0x0002
        /*001a*/ 	.short	0x0064
        /*001c*/ 	.short	0x0082
	.zero		2


//--------------------- .nv.info                  --------------------------
	.section	.nv.info,"",@"SHT_CUDA_INFO"
	.align	4


	//----- nvinfo : EIATTR_REGCOUNT
	.align		4
        /*0000*/ 	.byte	0x04, 0x2f
        /*0002*/ 	.short	(.L_1 - .L_0)
	.align		4
.L_0:
        /*0004*/ 	.word	index@(_Z3fooPcS_)
        /*0008*/ 	.word	0x00000008


	//----- nvinfo : EIATTR_FRAME_SIZE
	.align		4
.L_1:
        /*000c*/ 	.byte	0x04, 0x11
        /*000e*/ 	.short	(.L_3 - .L_2)
	.align		4
.L_2:
        /*0010*/ 	.word	index@(_Z3fooPcS_)
        /*0014*/ 	.word	0x00000000


	//----- nvinfo : EIATTR_MIN_STACK_SIZE
	.align		4
.L_3:
        /*0018*/ 	.byte	0x04, 0x12
        /*001a*/ 	.short	(.L_5 - .L_4)
	.align		4
.L_4:
        /*001c*/ 	.word	index@(_Z3fooPcS_)
        /*0020*/ 	.word	0x00000000
.L_5:


//--------------------- .nv.compat                --------------------------
	.section	.nv.compat,"",@"SHT_CUDA_COMPAT_INFO"
	.align	4
        /*0000*/ 	.byte	0x02, 0x09, 0x00, 0x00, 0x02, 0x02, 0x01, 0x00, 0x02, 0x05, 0x05, 0x00, 0x03, 0x07, 0x01, 0x01
        /*0010*/ 	.byte	0x02, 0x03, 0x00, 0x00, 0x02, 0x06, 0x01, 0x00, 0x04, 0x0b, 0x08, 0x00, 0x09, 0x00, 0x00, 0x00
        /*0020*/ 	.byte	0x00, 0x00, 0x00, 0x00


//--------------------- .nv.info._Z3fooPcS_       --------------------------
	.section	.nv.info._Z3fooPcS_,"",@"SHT_CUDA_INFO"
	.sectionflags	@""
	.align	4


	//----- nvinfo : EIATTR_CUDA_API_VERSION
	.align		4
        /*0000*/ 	.byte	0x04, 0x37
        /*0002*/ 	.short	(.L_7 - .L_6)
.L_6:
        /*0004*/ 	.word	0x00000082


	//----- nvinfo : EIATTR_KPARAM_INFO
	.align		4
.L_7:
        /*0008*/ 	.byte	0x04, 0x17
        /*000a*/ 	.short	(.L_9 - .L_8)
.L_8:
        /*000c*/ 	.word	0x00000000
        /*0010*/ 	.short	0x0001
        /*0012*/ 	.short	0x0008
        /*0014*/ 	.byte	0x00, 0xf5, 0x21, 0x00


	//----- nvinfo : EIATTR_KPARAM_INFO
	.align		4
.L_9:
        /*0018*/ 	.byte	0x04, 0x17
        /*001a*/ 	.short	(.L_11 - .L_10)
.L_10:
        /*001c*/ 	.word	0x00000000
        /*0020*/ 	.short	0x0000
        /*0022*/ 	.short	0x0000
        /*0024*/ 	.byte	0x00, 0xf5, 0x21, 0x00


	//----- nvinfo : EIATTR_SPARSE_MMA_MASK
	.align		4
.L_11:
        /*0028*/ 	.byte	0x03, 0x50
        /*002a*/ 	.short	0x0000


	//----- nvinfo : EIATTR_MAXREG_COUNT
	.align		4
        /*002c*/ 	.byte	0x03, 0x1b
        /*002e*/ 	.short	0x00ff


	//----- nvinfo : EIATTR_MERCURY_ISA_VERSION
	.align		4
        /*0030*/ 	.byte	0x03, 0x5f
        /*0032*/ 	.short	0x0101


	//----- nvinfo : EIATTR_VRC_CTA_INIT_COUNT
	.align		4
        /*0034*/ 	.byte	0x02, 0x4a
	.zero		1
	.zero		1


	//----- nvinfo : EIATTR_EXIT_INSTR_OFFSETS
	.align		4
        /*0038*/ 	.byte	0x04, 0x1c
        /*003a*/ 	.short	(.L_13 - .L_12)


	//   ....[0]....
.L_12:
        /*003c*/ 	.word	0x000000e0


	//----- nvinfo : EIATTR_CBANK_PARAM_SIZE
	.align		4
.L_13:
        /*0040*/ 	.byte	0x03, 0x19
        /*0042*/ 	.short	0x0010


	//----- nvinfo : EIATTR_PARAM_CBANK
	.align		4
        /*0044*/ 	.byte	0x04, 0x0a
        /*0046*/ 	.short	(.L_15 - .L_14)
	.align		4
.L_14:
        /*0048*/ 	.word	index@(.nv.constant0._Z3fooPcS_)
        /*004c*/ 	.short	0x0380
        /*004e*/ 	.short	0x0010


	//----- nvinfo : EIATTR_SW_WAR
	.align		4
.L_15:
        /*0050*/ 	.byte	0x04, 0x36
        /*0052*/ 	.short	(.L_17 - .L_16)
.L_16:
        /*0054*/ 	.word	0x00000008
.L_17:


//--------------------- .nv.callgraph             --------------------------
	.section	.nv.callgraph,"",@"SHT_CUDA_CALLGRAPH"
	.align	4
	.sectionentsize	8
	.align		4
        /*0000*/ 	.word	0x00000000
	.align		4
        /*0004*/ 	.word	0xffffffff
	.align		4
        /*0008*/ 	.word	0x00000000
	.align		4
        /*000c*/ 	.word	0xfffffffe
	.align		4
        /*0010*/ 	.word	0x00000000
	.align		4
        /*0014*/ 	.word	0xfffffffd
	.align		4
        /*0018*/ 	.word	0x00000000
	.align		4
        /*001c*/ 	.word	0xfffffffc


//--------------------- .text._Z3fooPcS_          --------------------------
	.section	.text._Z3fooPcS_,"ax",@progbits
	.align	128
        .global         _Z3fooPcS_
        .type           _Z3fooPcS_,@function
        .size           _Z3fooPcS_,(.L_x_1 - _Z3fooPcS_)
        .other          _Z3fooPcS_,@"STO_CUDA_ENTRY STV_DEFAULT"
_Z3fooPcS_:
.text._Z3fooPcS_:
[----:B------:R-:W-:Y:S01]  /*0000*/  LDC R1, c[0x0][0x37c] ;  /* 0x0000df00ff017b82 */ /* 0x000fe20000000800 */
[----:B------:R-:W0:Y:S07]  /*0010*/  S2R R3, SR_TID.X ;  /* 0x0000000000037919 */ /* 0x000e2e0000002100 */
[----:B------:R-:W0:Y:S01]  /*0020*/  S2UR UR6, SR_CTAID.X ;  /* 0x00000000000679c3 */ /* 0x000e220000002500 */
[----:B------:R-:W1:Y:S01]  /*0030*/  LDCU.128 UR8, c[0x0][0x380] ;  /* 0x00007000ff0877ac */ /* 0x000e620008000c00 */
[----:B------:R-:W2:Y:S06]  /*0040*/  LDCU.64 UR4, c[0x0][0x358] ;  /* 0x00006b00ff0477ac */ /* 0x000eac0008000a00 */
[----:B------:R-:W0:Y:S02]  /*0050*/  LDC R4, c[0x0][0x360] ;  /* 0x0000d800ff047b82 */ /* 0x000e240000000800 */
[----:B0-----:R-:W-:-:S05]  /*0060*/  IMAD R4, R4, UR6, R3 ;  /* 0x0000000604047c24 */ /* 0x001fca000f8e0203 */
[----:B-1----:R-:W-:Y:S02]  /*0070*/  IADD3 R2, P0, PT, R4, UR8, RZ ;  /* 0x0000000804027c10 */ /* 0x002fe4000ff1e0ff */
[----:B------:R-:W-:-:S04]  /*0080*/  SHF.R.S32.HI R0, RZ, 0x1f, R4 ;  /* 0x0000001fff007819 */ /* 0x000fc80000011404 */
[----:B------:R-:W-:-:S06]  /*0090*/  IADD3.X R3, PT, PT, R0, UR9, RZ, P0, !PT ;  /* 0x0000000900037c10 */ /* 0x000fcc00087fe4ff */
[----:B--2---:R-:W2:Y:S01]  /*00a0*/  LDG.E.U8 R3, desc[UR4][R2.64] ;  /* 0x0000000402037981 */ /* 0x004ea2000c1e1100 */
[----:B------:R-:W-:-:S04]  /*00b0*/  IADD3 R4, P0, PT, R4, UR10, RZ ;  /* 0x0000000a04047c10 */ /* 0x000fc8000ff1e0ff */
[----:B------:R-:W-:-:S05]  /*00c0*/  IADD3.X R5, PT, PT, R0, UR11, RZ, P0, !PT ;  /* 0x0000000b00057c10 */ /* 0x000fca00087fe4ff */
[----:B--2---:R-:W-:Y:S01]  /*00d0*/  STG.E.U8 desc[UR4][R4.64], R3 ;  /* 0x0000000304007986 */ /* 0x004fe2000c101104 */
[----:B------:R-:W-:Y:S05]  /*00e0*/  EXIT ;  /* 0x000000000000794d */ /* 0x000fea0003800000 */
.L_x_0:
[----:B------:R-:W-:-:S00]  /*00f0*/  BRA `(.L_x_0) ;  /* 0xfffffffc00fc7947 */ /* 0x000fc0000383ffff */
[----:B------:R-:W-:-:S00]  /*0100*/  NOP ;  /* 0x0000000000007918 */ /* 0x000fc00000000000 */
[----:B------:R-:W-:-:S00]  /*0110*/  NOP ;  /* 0x0000000000007918 */ /* 0x000fc00000000000 */
[----:B------:R-:W-:-:S00]  /*0120*/  NOP ;  /* 0x0000000000007918 */ /* 0x000fc00000000000 */
[----:B------:R-:W-:-:S00]  /*0130*/  NOP ;  /* 0x0000000000007918 */ /* 0x000fc00000000000 */
[----:B------:R-:W-:-:S00]  /*0140*/  NOP ;  /* 0x0000000000007918 */ /* 0x000fc00000000000 */
[----:B------:R-:W-:-:S00]  /*0150*/  NOP ;  /* 0x0000000000007918 */ /* 0x000fc00000000000 */
[----:B------:R-:W-:-:S00]  /*0160*/  NOP ;  /* 0x0000000000007918 */ /* 0x000fc00000000000 */
[----:B------:R-:W-:-:S00]  /*0170*/  NOP ;  /* 0x0000000000007918 */ /* 0x000fc00000000000 */
.L_x_1:


//--------------------- .nv.shared.reserved.0     --------------------------
	.section	.nv.shared.reserved.0,"aw",@nobits
	.weak		__nv_reservedSMEM_offset_0_alias
	.size		__nv_reservedSMEM_offset_0_alias, 0, 64
	.other		__nv_reservedSMEM_offset_0_alias,@"STO_CUDA_RESERVED_SHARED STV_DEFAULT"
__nv_reservedSMEM_offset_0_alias:
	.zero		0
	.zero		64


//--------------------- .nv.constant0._Z3fooPcS_  --------------------------
	.section	.nv.constant0._Z3fooPcS_,"a",@progbits
	.sectionflags	@""
	.align	4
.nv.constant0._Z3fooPcS_:
	.zero		912


//--------------------- SYMBOLS --------------------------

	.type		.nv.reservedSmem.offset0,@object
	.size		.nv.reservedSmem.offset0,0x4
